	.headerflags	@"EF_CUDA_TEXMODE_UNIFIED EF_CUDA_64BIT_ADDRESS EF_CUDA_ACCELERATORS EF_CUDA_SM90 EF_CUDA_VIRTUAL_SM(EF_CUDA_SM90)"
	.elftype	@"ET_EXEC"


//--------------------- .nv.info                  --------------------------
	.section	.nv.info,"",@"SHT_CUDA_INFO"
	.align	4


	//----- nvinfo : EIATTR_REGCOUNT
	.align		4
        /*0000*/ 	.byte	0x04, 0x2f
        /*0002*/ 	.short	(.L_1 - .L_0)
	.align		4
.L_0:
        /*0004*/ 	.word	index@(triton_poi_fused__unsafe_index_add_hardtanh_hardtanh_backward_mul_sub_36)
        /*0008*/ 	.word	0x00000019


	//----- nvinfo : EIATTR_MIN_STACK_SIZE
	.align		4
.L_1:
        /*000c*/ 	.byte	0x04, 0x12
        /*000e*/ 	.short	(.L_3 - .L_2)
	.align		4
.L_2:
        /*0010*/ 	.word	index@(triton_poi_fused__unsafe_index_add_hardtanh_hardtanh_backward_mul_sub_36)
        /*0014*/ 	.word	0x00000000


	//----- nvinfo : EIATTR_FRAME_SIZE
	.align		4
.L_3:
        /*0018*/ 	.byte	0x04, 0x11
        /*001a*/ 	.short	(.L_5 - .L_4)
	.align		4
.L_4:
        /*001c*/ 	.word	index@(triton_poi_fused__unsafe_index_add_hardtanh_hardtanh_backward_mul_sub_36)
        /*0020*/ 	.word	0x00000000


	//----- nvinfo : EIATTR_MIN_STACK_SIZE
	.align		4
.L_5:
        /*0024*/ 	.byte	0x04, 0x12
        /*0026*/ 	.short	(.L_7 - .L_6)
	.align		4
.L_6:
        /*0028*/ 	.word	index@(triton_poi_fused__unsafe_index_add_hardtanh_hardtanh_backward_mul_sub_36)
        /*002c*/ 	.word	0x00000000
.L_7:


//--------------------- .nv.info.triton_poi_fused__unsafe_index_add_hardtanh_hardtanh_backward_mul_sub_36 --------------------------
	.section	.nv.info.triton_poi_fused__unsafe_index_add_hardtanh_hardtanh_backward_mul_sub_36,"",@"SHT_CUDA_INFO"
	.sectionflags	@""
	.align	4


	//----- nvinfo : EIATTR_CUDA_API_VERSION
	.align		4
        /*0000*/ 	.byte	0x04, 0x37
        /*0002*/ 	.short	(.L_9 - .L_8)
.L_8:
        /*0004*/ 	.word	0x0000007c


	//----- nvinfo : EIATTR_KPARAM_INFO
	.align		4
.L_9:
        /*0008*/ 	.byte	0x04, 0x17
        /*000a*/ 	.short	(.L_11 - .L_10)
.L_10:
        /*000c*/ 	.word	0x00000000
        /*0010*/ 	.short	0x000b
        /*0012*/ 	.short	0x0058
        /*0014*/ 	.byte	0x00, 0xf0, 0x11, 0x00


	//----- nvinfo : EIATTR_KPARAM_INFO
	.align		4
.L_11:
        /*0018*/ 	.byte	0x04, 0x17
        /*001a*/ 	.short	(.L_13 - .L_12)
.L_12:
        /*001c*/ 	.word	0x00000000
        /*0020*/ 	.short	0x000a
        /*0022*/ 	.short	0x0050
        /*0024*/ 	.byte	0x00, 0xf4, 0x21, 0x00


	//----- nvinfo : EIATTR_KPARAM_INFO
	.align		4
.L_13:
        /*0028*/ 	.byte	0x04, 0x17
        /*002a*/ 	.short	(.L_15 - .L_14)
.L_14:
        /*002c*/ 	.word	0x00000000
        /*0030*/ 	.short	0x0009
        /*0032*/ 	.short	0x0048
        /*0034*/ 	.byte	0x00, 0xf4, 0x21, 0x00


	//----- nvinfo : EIATTR_KPARAM_INFO
	.align		4
.L_15:
        /*0038*/ 	.byte	0x04, 0x17
        /*003a*/ 	.short	(.L_17 - .L_16)
.L_16:
        /*003c*/ 	.word	0x00000000
        /*0040*/ 	.short	0x0008
        /*0042*/ 	.short	0x0040
        /*0044*/ 	.byte	0x00, 0xf4, 0x21, 0x00


	//----- nvinfo : EIATTR_KPARAM_INFO
	.align		4
.L_17:
        /*0048*/ 	.byte	0x04, 0x17
        /*004a*/ 	.short	(.L_19 - .L_18)
.L_18:
        /*004c*/ 	.word	0x00000000
        /*0050*/ 	.short	0x0007
        /*0052*/ 	.short	0x0038
        /*0054*/ 	.byte	0x00, 0xf4, 0x21, 0x00


	//----- nvinfo : EIATTR_KPARAM_INFO
	.align		4
.L_19:
        /*0058*/ 	.byte	0x04, 0x17
        /*005a*/ 	.short	(.L_21 - .L_20)
.L_20:
        /*005c*/ 	.word	0x00000000
        /*0060*/ 	.short	0x0006
        /*0062*/ 	.short	0x0030
        /*0064*/ 	.byte	0x00, 0xf4, 0x21, 0x00


	//----- nvinfo : EIATTR_KPARAM_INFO
	.align		4
.L_21:
        /*0068*/ 	.byte	0x04, 0x17
        /*006a*/ 	.short	(.L_23 - .L_22)
.L_22:
        /*006c*/ 	.word	0x00000000
        /*0070*/ 	.short	0x0005
        /*0072*/ 	.short	0x0028
        /*0074*/ 	.byte	0x00, 0xf4, 0x21, 0x00


	//----- nvinfo : EIATTR_KPARAM_INFO
	.align		4
.L_23:
        /*0078*/ 	.byte	0x04, 0x17
        /*007a*/ 	.short	(.L_25 - .L_24)
.L_24:
        /*007c*/ 	.word	0x00000000
        /*0080*/ 	.short	0x0004
        /*0082*/ 	.short	0x0020
        /*0084*/ 	.byte	0x00, 0xf4, 0x21, 0x00


	//----- nvinfo : EIATTR_KPARAM_INFO
	.align		4
.L_25:
        /*0088*/ 	.byte	0x04, 0x17
        /*008a*/ 	.short	(.L_27 - .L_26)
.L_26:
        /*008c*/ 	.word	0x00000000
        /*0090*/ 	.short	0x0003
        /*0092*/ 	.short	0x0018
        /*0094*/ 	.byte	0x00, 0xf4, 0x21, 0x00


	//----- nvinfo : EIATTR_KPARAM_INFO
	.align		4
.L_27:
        /*0098*/ 	.byte	0x04, 0x17
        /*009a*/ 	.short	(.L_29 - .L_28)
.L_28:
        /*009c*/ 	.word	0x00000000
        /*00a0*/ 	.short	0x0002
        /*00a2*/ 	.short	0x0010
        /*00a4*/ 	.byte	0x00, 0xf4, 0x21, 0x00


	//----- nvinfo : EIATTR_KPARAM_INFO
	.align		4
.L_29:
        /*00a8*/ 	.byte	0x04, 0x17
        /*00aa*/ 	.short	(.L_31 - .L_30)
.L_30:
        /*00ac*/ 	.word	0x00000000
        /*00b0*/ 	.short	0x0001
        /*00b2*/ 	.short	0x0008
        /*00b4*/ 	.byte	0x00, 0xf4, 0x21, 0x00


	//----- nvinfo : EIATTR_KPARAM_INFO
	.align		4
.L_31:
        /*00b8*/ 	.byte	0x04, 0x17
        /*00ba*/ 	.short	(.L_33 - .L_32)
.L_32:
        /*00bc*/ 	.word	0x00000000
        /*00c0*/ 	.short	0x0000
        /*00c2*/ 	.short	0x0000
        /*00c4*/ 	.byte	0x00, 0xf4, 0x21, 0x00


	//----- nvinfo : EIATTR_SPARSE_MMA_MASK
	.align		4
.L_33:
        /*00c8*/ 	.byte	0x03, 0x50
        /*00ca*/ 	.short	0x0000


	//----- nvinfo : EIATTR_MAXREG_COUNT
	.align		4
        /*00cc*/ 	.byte	0x03, 0x1b
        /*00ce*/ 	.short	0x00ff


	//----- nvinfo : EIATTR_EXIT_INSTR_OFFSETS
	.align		4
        /*00d0*/ 	.byte	0x04, 0x1c
        /*00d2*/ 	.short	(.L_35 - .L_34)


	//   ....[0]....
.L_34:
        /*00d4*/ 	.word	0x000006a0


	//----- nvinfo : EIATTR_REQNTID
	.align		4
.L_35:
        /*00d8*/ 	.byte	0x04, 0x10
        /*00da*/ 	.short	(.L_37 - .L_36)
.L_36:
        /*00dc*/ 	.word	0x00000080
        /*00e0*/ 	.word	0x00000001
        /*00e4*/ 	.word	0x00000001


	//----- nvinfo : EIATTR_CBANK_PARAM_SIZE
	.align		4
.L_37:
        /*00e8*/ 	.byte	0x03, 0x19
        /*00ea*/ 	.short	0x005c


	//----- nvinfo : EIATTR_PARAM_CBANK
	.align		4
        /*00ec*/ 	.byte	0x04, 0x0a
        /*00ee*/ 	.short	(.L_39 - .L_38)
	.align		4
.L_38:
        /*00f0*/ 	.word	index@(.nv.constant0.triton_poi_fused__unsafe_index_add_hardtanh_hardtanh_backward_mul_sub_36)
        /*00f4*/ 	.short	0x0210
        /*00f6*/ 	.short	0x005c


	//----- nvinfo : EIATTR_SW_WAR
	.align		4
.L_39:
        /*00f8*/ 	.byte	0x04, 0x36
        /*00fa*/ 	.short	(.L_41 - .L_40)
.L_40:
        /*00fc*/ 	.word	0x00000008
.L_41:


//--------------------- .nv.callgraph             --------------------------
	.section	.nv.callgraph,"",@"SHT_CUDA_CALLGRAPH"
	.align	4
	.sectionentsize	8
	.align		4
        /*0000*/ 	.word	0x00000000
	.align		4
        /*0004*/ 	.word	0xffffffff
	.align		4
        /*0008*/ 	.word	0x00000000
	.align		4
        /*000c*/ 	.word	0xfffffffe
	.align		4
        /*0010*/ 	.word	0x00000000
	.align		4
        /*0014*/ 	.word	0xfffffffd
	.align		4
        /*0018*/ 	.word	0x00000000
	.align		4
        /*001c*/ 	.word	0xfffffffc


//--------------------- .text.triton_poi_fused__unsafe_index_add_hardtanh_hardtanh_backward_mul_sub_36 --------------------------
	.section	.text.triton_poi_fused__unsafe_index_add_hardtanh_hardtanh_backward_mul_sub_36,"ax",@progbits
	.align	128
        .global         triton_poi_fused__unsafe_index_add_hardtanh_hardtanh_backward_mul_sub_36
        .type           triton_poi_fused__unsafe_index_add_hardtanh_hardtanh_backward_mul_sub_36,@function
        .size           triton_poi_fused__unsafe_index_add_hardtanh_hardtanh_backward_mul_sub_36,(.L_x_1 - triton_poi_fused__unsafe_index_add_hardtanh_hardtanh_backward_mul_sub_36)
        .other          triton_poi_fused__unsafe_index_add_hardtanh_hardtanh_backward_mul_sub_36,@"STO_CUDA_ENTRY STV_DEFAULT"
triton_poi_fused__unsafe_index_add_hardtanh_hardtanh_backward_mul_sub_36:
.text.triton_poi_fused__unsafe_index_add_hardtanh_hardtanh_backward_mul_sub_36:
[----:B------:R-:W-:Y:S01]  /*0000*/  LDC R1, c[0x0][0x28] ;  /* 0x00000a00ff017b82 */ /* 0x000fe20000000800 */
[----:B------:R-:W1:Y:S07]  /*0010*/  S2R R3, SR_TID.X ;  /* 0x0000000000037919 */ /* 0x000e6e0000002100 */
[----:B------:R-:W2:Y:S01]  /*0020*/  LDC.64 R14, c[0x0][0x218] ;  /* 0x00008600ff0e7b82 */ /* 0x000ea20000000a00 */
[----:B------:R-:W-:Y:S01]  /*0030*/  ULDC.64 UR4, c[0x0][0x208] ;  /* 0x0000820000047ab9 */ /* 0x000fe20000000a00 */
[----:B------:R-:W-:Y:S01]  /*0040*/  ULDC.64 UR6, c[0x0][0x228] ;  /* 0x00008a0000067ab9 */ /* 0x000fe20000000a00 */
[----:B------:R-:W3:Y:S05]  /*0050*/  S2R R6, SR_CTAID.X ;  /* 0x0000000000067919 */ /* 0x000eea0000002500 */
[----:B------:R-:W4:Y:S08]  /*0060*/  LDC.64 R12, c[0x0][0x248] ;  /* 0x00009200ff0c7b82 */ /* 0x000f300000000a00 */
[----:B------:R-:W5:Y:S08]  /*0070*/  LDC.64 R10, c[0x0][0x220] ;  /* 0x00008800ff0a7b82 */ /* 0x000f700000000a00 */
[----:B------:R-:W4:Y:S01]  /*0080*/  LDC.64 R8, c[0x0][0x230] ;  /* 0x00008c00ff087b82 */ /* 0x000f220000000a00 */
[----:B-1----:R-:W-:-:S05]  /*0090*/  LOP3.LUT R3, R3, 0x7f, RZ, 0xc0, !PT ;  /* 0x0000007f03037812 */ /* 0x002fca00078ec0ff */
[----:B---3--:R-:W-:-:S05]  /*00a0*/  IMAD R0, R6, 0x80, R3 ;  /* 0x0000008006007824 */ /* 0x008fca00078e0203 */
[----:B------:R-:W-:-:S04]  /*00b0*/  SHF.R.S32.HI R3, RZ, 0x1f, R0 ;  /* 0x0000001fff037819 */ /* 0x000fc80000011400 */
[----:B------:R-:W-:-:S04]  /*00c0*/  LEA.HI R3, R3, R0, RZ, 0x2 ;  /* 0x0000000003037211 */ /* 0x000fc800078f10ff */
[----:B------:R-:W-:Y:S02]  /*00d0*/  SHF.R.S32.HI R2, RZ, 0x2, R3 ;  /* 0x00000002ff027819 */ /* 0x000fe40000011403 */
[----:B------:R-:W-:Y:S02]  /*00e0*/  LOP3.LUT R3, R3, 0xfffffffc, RZ, 0xc0, !PT ;  /* 0xfffffffc03037812 */ /* 0x000fe400078ec0ff */
[----:B------:R-:W-:-:S04]  /*00f0*/  LEA.HI R4, R2, R2, RZ, 0x2 ;  /* 0x0000000202047211 */ /* 0x000fc800078f10ff */
[----:B------:R-:W-:-:S05]  /*0100*/  LOP3.LUT R5, R4, 0xfffffffc, RZ, 0xc0, !PT ;  /* 0xfffffffc04057812 */ /* 0x000fca00078ec0ff */
[----:B------:R-:W-:-:S04]  /*0110*/  IMAD.IADD R2, R2, 0x1, -R5 ;  /* 0x0000000102027824 */ /* 0x000fc800078e0a05 */
[----:B--2---:R-:W-:-:S05]  /*0120*/  IMAD.WIDE R14, R2, 0x8, R14 ;  /* 0x00000008020e7825 */ /* 0x004fca00078e020e */
[----:B------:R-:W2:Y:S01]  /*0130*/  LDG.E.EL.64 R4, desc[UR4][R14.64] ;  /* 0x000000040e047981 */ /* 0x000ea2000c2e1b00 */
[----:B------:R-:W-:Y:S02]  /*0140*/  IMAD.IADD R3, R0, 0x1, -R3 ;  /* 0x0000000100037824 */ /* 0x000fe400078e0a03 */
[----:B----4-:R-:W-:-:S04]  /*0150*/  IMAD.WIDE R16, R2, 0x8, R12 ;  /* 0x0000000802107825 */ /* 0x010fc800078e020c */
[----:B-----5:R-:W-:-:S04]  /*0160*/  IMAD.WIDE R12, R3, 0x8, R10 ;  /* 0x00000008030c7825 */ /* 0x020fc800078e020a */
[----:B0-----:R-:W-:Y:S02]  /*0170*/  IMAD.WIDE R10, R3, 0x8, R8 ;  /* 0x00000008030a7825 */ /* 0x001fe400078e0208 */
[----:B------:R0:W3:Y:S04]  /*0180*/  LDG.E.EL.64 R8, desc[UR4][R16.64] ;  /* 0x0000000410087981 */ /* 0x0000e8000c2e1b00 */
[----:B------:R-:W4:Y:S04]  /*0190*/  LDG.E.EL.64 R12, desc[UR4][R12.64] ;  /* 0x000000040c0c7981 */ /* 0x000f28000c2e1b00 */
[----:B------:R-:W5:Y:S01]  /*01a0*/  LDG.E.EL.64 R10, desc[UR4][R10.64] ;  /* 0x000000040a0a7981 */ /* 0x000f62000c2e1b00 */
[----:B0-----:R-:W-:-:S04]  /*01b0*/  SHF.R.S32.HI R17, RZ, 0x18, R6 ;  /* 0x00000018ff117819 */ /* 0x001fc80000011406 */
[----:B------:R-:W-:-:S04]  /*01c0*/  SGXT R17, R17, 0x1 ;  /* 0x000000011111781a */ /* 0x000fc80000000200 */
[----:B------:R-:W-:Y:S02]  /*01d0*/  LEA.HI R17, R17, R0, RZ, 0x4 ;  /* 0x0000000011117211 */ /* 0x000fe400078f20ff */
[----:B--2---:R-:W-:-:S04]  /*01e0*/  SHF.R.U32.HI R7, RZ, 0x1e, R5 ;  /* 0x0000001eff077819 */ /* 0x004fc80000011605 */
[----:B------:R-:W-:-:S04]  /*01f0*/  LOP3.LUT R7, R7, 0x2, RZ, 0xc0, !PT ;  /* 0x0000000207077812 */ /* 0x000fc800078ec0ff */
[----:B------:R-:W-:Y:S02]  /*0200*/  IADD3 R4, P0, R4, R7, RZ ;  /* 0x0000000704047210 */ /* 0x000fe40007f1e0ff */
[----:B---3--:R-:W-:-:S03]  /*0210*/  SHF.R.U32.HI R7, RZ, 0x1e, R9 ;  /* 0x0000001eff077819 */ /* 0x008fc60000011609 */
[----:B------:R-:W-:Y:S01]  /*0220*/  IMAD.X R15, RZ, RZ, R5, P0 ;  /* 0x000000ffff0f7224 */ /* 0x000fe200000e0605 */
[C---:B----4-:R-:W-:Y:S02]  /*0230*/  LEA R14, P1, R12.reuse, UR6, 0x2 ;  /* 0x000000060c0e7c11 */ /* 0x050fe4000f8210ff */
[----:B------:R-:W-:Y:S02]  /*0240*/  LOP3.LUT R5, R7, 0x2, RZ, 0xc0, !PT ;  /* 0x0000000207057812 */ /* 0x000fe400078ec0ff */
[--C-:B------:R-:W-:Y:S02]  /*0250*/  SHF.R.U32.HI R19, RZ, 0x1c, R13.reuse ;  /* 0x0000001cff137819 */ /* 0x100fe4000001160d */
[----:B------:R-:W-:Y:S02]  /*0260*/  LEA.HI.X R7, R12, UR7, R13, 0x2, P1 ;  /* 0x000000070c077c11 */ /* 0x000fe400088f140d */
[----:B-----5:R-:W-:Y:S02]  /*0270*/  SHF.R.U32.HI R13, RZ, 0x1c, R11 ;  /* 0x0000001cff0d7819 */ /* 0x020fe4000001160b */
[----:B------:R-:W-:-:S02]  /*0280*/  IADD3 R12, P2, R8, R5, RZ ;  /* 0x00000005080c7210 */ /* 0x000fc40007f5e0ff */
[----:B------:R-:W-:Y:S02]  /*0290*/  LOP3.LUT R19, R19, 0x8, RZ, 0xc0, !PT ;  /* 0x0000000813137812 */ /* 0x000fe400078ec0ff */
[----:B------:R-:W-:Y:S01]  /*02a0*/  LEA R8, P1, R10, UR6, 0x2 ;  /* 0x000000060a087c11 */ /* 0x000fe2000f8210ff */
[----:B------:R-:W-:Y:S01]  /*02b0*/  IMAD.X R9, RZ, RZ, R9, P2 ;  /* 0x000000ffff097224 */ /* 0x000fe200010e0609 */
[----:B------:R-:W-:Y:S02]  /*02c0*/  LOP3.LUT R5, R13, 0x8, RZ, 0xc0, !PT ;  /* 0x000000080d057812 */ /* 0x000fe400078ec0ff */
[----:B------:R-:W-:Y:S01]  /*02d0*/  IADD3 R19, P0, R19, R14, RZ ;  /* 0x0000000e13137210 */ /* 0x000fe20007f1e0ff */
[----:B------:R-:W-:Y:S01]  /*02e0*/  IMAD.SHL.U32 R14, R4, 0x8, RZ ;  /* 0x00000008040e7824 */ /* 0x000fe200078e00ff */
[----:B------:R-:W-:Y:S01]  /*02f0*/  LEA.HI.X R13, R10, UR7, R11, 0x2, P1 ;  /* 0x000000070a0d7c11 */ /* 0x000fe200088f140b */
[----:B------:R-:W-:Y:S01]  /*0300*/  ULDC.64 UR6, c[0x0][0x260] ;  /* 0x0000980000067ab9 */ /* 0x000fe20000000a00 */
[----:B------:R-:W-:Y:S01]  /*0310*/  IADD3 R11, P2, R5, R8, RZ ;  /* 0x00000008050b7210 */ /* 0x000fe20007f5e0ff */
[----:B------:R-:W-:Y:S01]  /*0320*/  IMAD.X R21, RZ, RZ, R7, P0 ;  /* 0x000000ffff157224 */ /* 0x000fe200000e0607 */
[----:B------:R-:W-:Y:S01]  /*0330*/  SHF.L.U64.HI R15, R4, 0x3, R15 ;  /* 0x00000003040f7819 */ /* 0x000fe2000001020f */
[----:B------:R-:W0:Y:S01]  /*0340*/  LDC.64 R6, c[0x0][0x240] ;  /* 0x00009000ff067b82 */ /* 0x000e220000000a00 */
[C---:B------:R-:W-:Y:S01]  /*0350*/  SHF.L.U64.HI R20, R12.reuse, 0x3, R9 ;  /* 0x000000030c147819 */ /* 0x040fe20000010209 */
[----:B------:R-:W-:Y:S01]  /*0360*/  IMAD.SHL.U32 R12, R12, 0x8, RZ ;  /* 0x000000080c0c7824 */ /* 0x000fe200078e00ff */
[----:B------:R-:W-:Y:S01]  /*0370*/  IADD3 R18, P1, R14, R19, RZ ;  /* 0x000000130e127210 */ /* 0x000fe20007f3e0ff */
[----:B------:R-:W-:Y:S01]  /*0380*/  IMAD.X R22, RZ, RZ, R13, P2 ;  /* 0x000000ffff167224 */ /* 0x000fe200010e060d */
[----:B------:R-:W-:-:S02]  /*0390*/  IADD3 R14, P3, R11, R14, RZ ;  /* 0x0000000e0b0e7210 */ /* 0x000fc40007f7e0ff */
[----:B------:R-:W-:Y:S01]  /*03a0*/  IADD3 R16, P4, R12, R19, RZ ;  /* 0x000000130c107210 */ /* 0x000fe20007f9e0ff */
[----:B------:R-:W1:Y:S01]  /*03b0*/  LDC.64 R4, c[0x0][0x238] ;  /* 0x00008e00ff047b82 */ /* 0x000e620000000a00 */
[----:B------:R-:W-:Y:S01]  /*03c0*/  IADD3 R12, P5, R12, R11, RZ ;  /* 0x0000000b0c0c7210 */ /* 0x000fe20007fbe0ff */
[----:B------:R-:W-:Y:S01]  /*03d0*/  IMAD.X R19, R15, 0x1, R21, P1 ;  /* 0x000000010f137824 */ /* 0x000fe200008e0615 */
[----:B------:R-:W-:Y:S01]  /*03e0*/  SHF.R.S32.HI R13, RZ, 0x4, R17 ;  /* 0x00000004ff0d7819 */ /* 0x000fe20000011411 */
[----:B------:R-:W-:Y:S02]  /*03f0*/  IMAD.X R17, R20, 0x1, R21, P4 ;  /* 0x0000000114117824 */ /* 0x000fe400020e0615 */
[----:B------:R-:W-:Y:S02]  /*0400*/  IMAD.X R15, R22, 0x1, R15, P3 ;  /* 0x00000001160f7824 */ /* 0x000fe400018e060f */
[----:B------:R-:W2:Y:S01]  /*0410*/  LDC.64 R8, c[0x0][0x250] ;  /* 0x00009400ff087b82 */ /* 0x000ea20000000a00 */
[----:B------:R-:W-:-:S02]  /*0420*/  IMAD.SHL.U32 R21, R13, 0x4, RZ ;  /* 0x000000040d157824 */ /* 0x000fc400078e00ff */
[----:B------:R-:W-:Y:S02]  /*0430*/  IMAD.X R13, R20, 0x1, R22, P5 ;  /* 0x00000001140d7824 */ /* 0x000fe400028e0616 */
[----:B------:R-:W-:-:S03]  /*0440*/  IMAD.WIDE R18, R21, 0x4, R18 ;  /* 0x0000000415127825 */ /* 0x000fc600078e0212 */
[----:B------:R-:W3:Y:S01]  /*0450*/  LDC.64 R10, c[0x0][0x210] ;  /* 0x00008400ff0a7b82 */ /* 0x000ee20000000a00 */
[----:B------:R-:W-:-:S04]  /*0460*/  IMAD.WIDE R16, R21, 0x4, R16 ;  /* 0x0000000415107825 */ /* 0x000fc800078e0210 */
[C---:B------:R-:W-:Y:S02]  /*0470*/  IMAD.WIDE R14, R21.reuse, 0x4, R14 ;  /* 0x00000004150e7825 */ /* 0x040fe400078e020e */
[----:B------:R-:W4:Y:S02]  /*0480*/  LDG.E.EL R16, desc[UR4][R16.64] ;  /* 0x0000000410107981 */ /* 0x000f24000c2e1900 */
[----:B------:R-:W-:Y:S02]  /*0490*/  IMAD.WIDE R20, R21, 0x4, R12 ;  /* 0x0000000415147825 */ /* 0x000fe400078e020c */
[----:B------:R-:W5:Y:S02]  /*04a0*/  LDG.E.EL R12, desc[UR4][R18.64] ;  /* 0x00000004120c7981 */ /* 0x000f64000c2e1900 */
[----:B-1----:R-:W-:Y:S02]  /*04b0*/  IMAD.WIDE R4, R3, 0x4, R4 ;  /* 0x0000000403047825 */ /* 0x002fe400078e0204 */
[----:B------:R-:W5:Y:S04]  /*04c0*/  LDG.E.EL R15, desc[UR4][R14.64] ;  /* 0x000000040e0f7981 */ /* 0x000f68000c2e1900 */
[----:B------:R-:W4:Y:S01]  /*04d0*/  LDG.E.EL R21, desc[UR4][R20.64] ;  /* 0x0000000414157981 */ /* 0x000f22000c2e1900 */
[----:B0-----:R-:W-:-:S03]  /*04e0*/  IMAD.WIDE R6, R0, 0x4, R6 ;  /* 0x0000000400067825 */ /* 0x001fc600078e0206 */
[----:B------:R-:W4:Y:S01]  /*04f0*/  LDG.E.EL R5, desc[UR4][R4.64] ;  /* 0x0000000404057981 */ /* 0x000f22000c2e1900 */
[----:B---3--:R-:W-:-:S03]  /*0500*/  IMAD.WIDE R10, R0, 0x4, R10 ;  /* 0x00000004000a7825 */ /* 0x008fc600078e020a */
[----:B------:R-:W3:Y:S01]  /*0510*/  LDG.E R7, desc[UR4][R6.64] ;  /* 0x0000000406077981 */ /* 0x000ee2000c1e1900 */
[----:B--2---:R-:W-:-:S03]  /*0520*/  IMAD.WIDE R8, R2, 0x4, R8 ;  /* 0x0000000402087825 */ /* 0x004fc600078e0208 */
[----:B------:R-:W3:Y:S04]  /*0530*/  LDG.E R10, desc[UR4][R10.64] ;  /* 0x000000040a0a7981 */ /* 0x000ee8000c1e1900 */
[----:B------:R-:W2:Y:S01]  /*0540*/  LDG.E.EL R8, desc[UR4][R8.64] ;  /* 0x0000000408087981 */ /* 0x000ea2000c2e1900 */
[----:B-----5:R-:W-:Y:S01]  /*0550*/  FADD R2, -R12, R15 ;  /* 0x0000000f0c027221 */ /* 0x020fe20000000100 */
[----:B----4-:R-:W-:-:S03]  /*0560*/  FADD R3, -R16, R21 ;  /* 0x0000001510037221 */ /* 0x010fc60000000100 */
[C---:B------:R-:W-:Y:S01]  /*0570*/  FFMA R13, R5.reuse, R2, R12 ;  /* 0x00000002050d7223 */ /* 0x040fe2000000000c */
[----:B------:R-:W-:Y:S02]  /*0580*/  FFMA R16, R5, R3, R16 ;  /* 0x0000000305107223 */ /* 0x000fe40000000010 */
[----:B------:R-:W0:Y:S02]  /*0590*/  LDC.64 R2, c[0x0][0x258] ;  /* 0x00009600ff027b82 */ /* 0x000e240000000a00 */
[----:B------:R-:W-:Y:S01]  /*05a0*/  FADD R16, -R13, R16 ;  /* 0x000000100d107221 */ /* 0x000fe20000000100 */
[----:B---3--:R-:W-:-:S03]  /*05b0*/  FADD R4, R10, R7 ;  /* 0x000000070a047221 */ /* 0x008fc60000000000 */
[----:B--2---:R-:W-:-:S04]  /*05c0*/  FFMA R13, R8, R16, R13 ;  /* 0x00000010080d7223 */ /* 0x004fc8000000000d */
[----:B------:R-:W-:-:S05]  /*05d0*/  FADD R13, R4, R13 ;  /* 0x0000000d040d7221 */ /* 0x000fca0000000000 */
[----:B------:R-:W-:-:S04]  /*05e0*/  FSETP.GTU.AND P0, PT, R13, RZ, PT ;  /* 0x000000ff0d00720b */ /* 0x000fc80003f0c000 */
[----:B------:R-:W-:-:S04]  /*05f0*/  FSEL R7, R13, RZ, P0 ;  /* 0x000000ff0d077208 */ /* 0x000fc80000000000 */
[C---:B------:R-:W-:Y:S02]  /*0600*/  FSETP.GEU.AND P2, PT, R7.reuse, 6, PT ;  /* 0x40c000000700780b */ /* 0x040fe40003f4e000 */
[----:B------:R-:W-:Y:S02]  /*0610*/  FSETP.NAN.AND P1, PT, R7, R7, PT ;  /* 0x000000070700720b */ /* 0x000fe40003f28000 */
[----:B------:R-:W-:Y:S02]  /*0620*/  IADD3 R4, P3, R0, UR6, RZ ;  /* 0x0000000600047c10 */ /* 0x000fe4000ff7e0ff */
[----:B------:R-:W-:Y:S01]  /*0630*/  FSETP.GE.OR P0, PT, R13, 6, !P0 ;  /* 0x40c000000d00780b */ /* 0x000fe20004706400 */
[C---:B0-----:R-:W-:Y:S01]  /*0640*/  IMAD.WIDE R2, R0.reuse, 0x4, R2 ;  /* 0x0000000400027825 */ /* 0x041fe200078e0202 */
[----:B------:R-:W-:Y:S02]  /*0650*/  LEA.HI.X.SX32 R5, R0, UR7, 0x1, P3 ;  /* 0x0000000700057c11 */ /* 0x000fe400098f0eff */
[----:B------:R-:W-:-:S03]  /*0660*/  SEL R9, RZ, 0x1, !P0 ;  /* 0x00000001ff097807 */ /* 0x000fc60004000000 */
[----:B------:R-:W-:-:S05]  /*0670*/  @P2 SEL R7, R7, 0x40c00000, P1 ;  /* 0x40c0000007072807 */ /* 0x000fca0000800000 */
[----:B------:R-:W-:Y:S04]  /*0680*/  STG.E desc[UR4][R2.64], R7 ;  /* 0x0000000702007986 */ /* 0x000fe8000c101904 */
[----:B------:R-:W-:Y:S01]  /*0690*/  STG.E.U8 desc[UR4][R4.64], R9 ;  /* 0x0000000904007986 */ /* 0x000fe2000c101104 */
[----:B------:R-:W-:Y:S05]  /*06a0*/  EXIT ;  /* 0x000000000000794d */ /* 0x000fea0003800000 */
.L_x_0:
[----:B------:R-:W-:-:S00]  /*06b0*/  BRA `(.L_x_0) ;  /* 0xfffffffc00fc7947 */ /* 0x000fc0000383ffff */
[----:B------:R-:W-:-:S00]  /*06c0*/  NOP ;  /* 0x0000000000007918 */ /* 0x000fc00000000000 */
        /* <DEDUP_REMOVED lines=11> */
.L_x_1:


//--------------------- .nv.constant0.triton_poi_fused__unsafe_index_add_hardtanh_hardtanh_backward_mul_sub_36 --------------------------
	.section	.nv.constant0.triton_poi_fused__unsafe_index_add_hardtanh_hardtanh_backward_mul_sub_36,"a",@progbits
	.sectionflags	@""
	.align	4
.nv.constant0.triton_poi_fused__unsafe_index_add_hardtanh_hardtanh_backward_mul_sub_36:
	.zero		620
